	.headerflags	@"EF_CUDA_TEXMODE_UNIFIED EF_CUDA_64BIT_ADDRESS EF_CUDA_ACCELERATORS EF_CUDA_SM90 EF_CUDA_VIRTUAL_SM(EF_CUDA_SM90)"
	.elftype	@"ET_EXEC"


//--------------------- .nv.info                  --------------------------
	.section	.nv.info,"",@"SHT_CUDA_INFO"
	.align	4


	//----- nvinfo : EIATTR_REGCOUNT
	.align		4
        /*0000*/ 	.byte	0x04, 0x2f
        /*0002*/ 	.short	(.L_1 - .L_0)
	.align		4
.L_0:
        /*0004*/ 	.word	index@(triton_poi_fused_convolution_relu_6)
        /*0008*/ 	.word	0x0000001a


	//----- nvinfo : EIATTR_MIN_STACK_SIZE
	.align		4
.L_1:
        /*000c*/ 	.byte	0x04, 0x12
        /*000e*/ 	.short	(.L_3 - .L_2)
	.align		4
.L_2:
        /*0010*/ 	.word	index@(triton_poi_fused_convolution_relu_6)
        /*0014*/ 	.word	0x00000000


	//----- nvinfo : EIATTR_FRAME_SIZE
	.align		4
.L_3:
        /*0018*/ 	.byte	0x04, 0x11
        /*001a*/ 	.short	(.L_5 - .L_4)
	.align		4
.L_4:
        /*001c*/ 	.word	index@(triton_poi_fused_convolution_relu_6)
        /*0020*/ 	.word	0x00000000


	//----- nvinfo : EIATTR_MIN_STACK_SIZE
	.align		4
.L_5:
        /*0024*/ 	.byte	0x04, 0x12
        /*0026*/ 	.short	(.L_7 - .L_6)
	.align		4
.L_6:
        /*0028*/ 	.word	index@(triton_poi_fused_convolution_relu_6)
        /*002c*/ 	.word	0x00000000
.L_7:


//--------------------- .nv.info.triton_poi_fused_convolution_relu_6 --------------------------
	.section	.nv.info.triton_poi_fused_convolution_relu_6,"",@"SHT_CUDA_INFO"
	.sectionflags	@""
	.align	4


	//----- nvinfo : EIATTR_CUDA_API_VERSION
	.align		4
        /*0000*/ 	.byte	0x04, 0x37
        /*0002*/ 	.short	(.L_9 - .L_8)
.L_8:
        /*0004*/ 	.word	0x0000007c


	//----- nvinfo : EIATTR_KPARAM_INFO
	.align		4
.L_9:
        /*0008*/ 	.byte	0x04, 0x17
        /*000a*/ 	.short	(.L_11 - .L_10)
.L_10:
        /*000c*/ 	.word	0x00000000
        /*0010*/ 	.short	0x0002
        /*0012*/ 	.short	0x0010
        /*0014*/ 	.byte	0x00, 0xf0, 0x11, 0x00


	//----- nvinfo : EIATTR_KPARAM_INFO
	.align		4
.L_11:
        /*0018*/ 	.byte	0x04, 0x17
        /*001a*/ 	.short	(.L_13 - .L_12)
.L_12:
        /*001c*/ 	.word	0x00000000
        /*0020*/ 	.short	0x0001
        /*0022*/ 	.short	0x0008
        /*0024*/ 	.byte	0x00, 0xf4, 0x21, 0x00


	//----- nvinfo : EIATTR_KPARAM_INFO
	.align		4
.L_13:
        /*0028*/ 	.byte	0x04, 0x17
        /*002a*/ 	.short	(.L_15 - .L_14)
.L_14:
        /*002c*/ 	.word	0x00000000
        /*0030*/ 	.short	0x0000
        /*0032*/ 	.short	0x0000
        /*0034*/ 	.byte	0x00, 0xf4, 0x21, 0x00


	//----- nvinfo : EIATTR_SPARSE_MMA_MASK
	.align		4
.L_15:
        /*0038*/ 	.byte	0x03, 0x50
        /*003a*/ 	.short	0x0000


	//----- nvinfo : EIATTR_MAXREG_COUNT
	.align		4
        /*003c*/ 	.byte	0x03, 0x1b
        /*003e*/ 	.short	0x00ff


	//----- nvinfo : EIATTR_EXIT_INSTR_OFFSETS
	.align		4
        /*0040*/ 	.byte	0x04, 0x1c
        /*0042*/ 	.short	(.L_17 - .L_16)


	//   ....[0]....
.L_16:
        /*0044*/ 	.word	0x000003c0


	//   ....[1]....
        /*0048*/ 	.word	0x000003e0


	//----- nvinfo : EIATTR_REQNTID
	.align		4
.L_17:
        /*004c*/ 	.byte	0x04, 0x10
        /*004e*/ 	.short	(.L_19 - .L_18)
.L_18:
        /*0050*/ 	.word	0x00000080
        /*0054*/ 	.word	0x00000001
        /*0058*/ 	.word	0x00000001


	//----- nvinfo : EIATTR_CBANK_PARAM_SIZE
	.align		4
.L_19:
        /*005c*/ 	.byte	0x03, 0x19
        /*005e*/ 	.short	0x0014


	//----- nvinfo : EIATTR_PARAM_CBANK
	.align		4
        /*0060*/ 	.byte	0x04, 0x0a
        /*0062*/ 	.short	(.L_21 - .L_20)
	.align		4
.L_20:
        /*0064*/ 	.word	index@(.nv.constant0.triton_poi_fused_convolution_relu_6)
        /*0068*/ 	.short	0x0210
        /*006a*/ 	.short	0x0014


	//----- nvinfo : EIATTR_SW_WAR
	.align		4
.L_21:
        /*006c*/ 	.byte	0x04, 0x36
        /*006e*/ 	.short	(.L_23 - .L_22)
.L_22:
        /*0070*/ 	.word	0x00000008
.L_23:


//--------------------- .nv.callgraph             --------------------------
	.section	.nv.callgraph,"",@"SHT_CUDA_CALLGRAPH"
	.align	4
	.sectionentsize	8
	.align		4
        /*0000*/ 	.word	0x00000000
	.align		4
        /*0004*/ 	.word	0xffffffff
	.align		4
        /*0008*/ 	.word	0x00000000
	.align		4
        /*000c*/ 	.word	0xfffffffe
	.align		4
        /*0010*/ 	.word	0x00000000
	.align		4
        /*0014*/ 	.word	0xfffffffd
	.align		4
        /*0018*/ 	.word	0x00000000
	.align		4
        /*001c*/ 	.word	0xfffffffc


//--------------------- .text.triton_poi_fused_convolution_relu_6 --------------------------
	.section	.text.triton_poi_fused_convolution_relu_6,"ax",@progbits
	.align	128
        .global         triton_poi_fused_convolution_relu_6
        .type           triton_poi_fused_convolution_relu_6,@function
        .size           triton_poi_fused_convolution_relu_6,(.L_x_1 - triton_poi_fused_convolution_relu_6)
        .other          triton_poi_fused_convolution_relu_6,@"STO_CUDA_ENTRY STV_DEFAULT"
triton_poi_fused_convolution_relu_6:
.text.triton_poi_fused_convolution_relu_6:
[----:B------:R-:W0:Y:S02]  /*0000*/  LDC R1, c[0x0][0x28] ;  /* 0x00000a00ff017b82 */ /* 0x000e240000000800 */
[----:B------:R-:W1:Y:S01]  /*0010*/  S2R R0, SR_TID.X ;  /* 0x0000000000007919 */ /* 0x000e620000002100 */
[----:B------:R-:W2:Y:S01]  /*0020*/  LDC.64 R2, c[0x0][0x210] ;  /* 0x00008400ff027b82 */ /* 0x000ea20000000a00 */
[----:B------:R-:W-:Y:S01]  /*0030*/  CS2R R10, SRZ ;  /* 0x00000000000a7805 */ /* 0x000fe2000001ff00 */
[----:B------:R-:W-:Y:S01]  /*0040*/  ULDC.64 UR4, c[0x0][0x208] ;  /* 0x0000820000047ab9 */ /* 0x000fe20000000a00 */
[----:B------:R-:W3:Y:S05]  /*0050*/  S2R R5, SR_CTAID.X ;  /* 0x0000000000057919 */ /* 0x000eea0000002500 */
[----:B------:R-:W4:Y:S01]  /*0060*/  LDC.64 R12, c[0x0][0x218] ;  /* 0x00008600ff0c7b82 */ /* 0x000f220000000a00 */
[----:B-1----:R-:W-:-:S05]  /*0070*/  IMAD.SHL.U32 R0, R0, 0x4, RZ ;  /* 0x0000000400007824 */ /* 0x002fca00078e00ff */
[----:B------:R-:W-:-:S05]  /*0080*/  LOP3.LUT R0, R0, 0x1fc, RZ, 0xc0, !PT ;  /* 0x000001fc00007812 */ /* 0x000fca00078ec0ff */
[----:B---3--:R-:W-:-:S04]  /*0090*/  IMAD R5, R5, 0x400, R0 ;  /* 0x0000040005057824 */ /* 0x008fc800078e0200 */
[C---:B------:R-:W-:Y:S01]  /*00a0*/  IMAD.HI R4, R5.reuse, 0x2aaaaaab, RZ ;  /* 0x2aaaaaab05047827 */ /* 0x040fe200078e02ff */
[----:B------:R-:W-:-:S03]  /*00b0*/  ISETP.GE.AND P1, PT, R5, 0x4ed80, PT ;  /* 0x0004ed800500780c */ /* 0x000fc60003f26270 */
[C---:B------:R-:W-:Y:S01]  /*00c0*/  VIADD R0, R5.reuse, 0x200 ;  /* 0x0000020005007836 */ /* 0x040fe20000000000 */
[----:B------:R-:W-:Y:S01]  /*00d0*/  SHF.R.U32.HI R7, RZ, 0x1f, R4 ;  /* 0x0000001fff077819 */ /* 0x000fe20000011604 */
[----:B--2---:R-:W-:-:S03]  /*00e0*/  IMAD.WIDE R2, R5, 0x4, R2 ;  /* 0x0000000405027825 */ /* 0x004fc600078e0202 */
[----:B------:R-:W-:Y:S01]  /*00f0*/  LEA.HI R4, R4, R7, RZ, 0x1c ;  /* 0x0000000704047211 */ /* 0x000fe200078fe0ff */
[C---:B------:R-:W-:Y:S01]  /*0100*/  IMAD.HI R6, R0.reuse, 0x2aaaaaab, RZ ;  /* 0x2aaaaaab00067827 */ /* 0x040fe200078e02ff */
[----:B------:R-:W-:-:S03]  /*0110*/  ISETP.GE.AND P0, PT, R0, 0x4ed80, PT ;  /* 0x0004ed800000780c */ /* 0x000fc60003f06270 */
[----:B------:R-:W-:Y:S01]  /*0120*/  IMAD R21, R4, -0x60, R5 ;  /* 0xffffffa004157824 */ /* 0x000fe200078e0205 */
[----:B------:R-:W-:Y:S02]  /*0130*/  SHF.R.U32.HI R9, RZ, 0x1f, R6 ;  /* 0x0000001fff097819 */ /* 0x000fe40000011606 */
[----:B------:R-:W-:Y:S01]  /*0140*/  CS2R R4, SRZ ;  /* 0x0000000000047805 */ /* 0x000fe2000001ff00 */
[----:B----4-:R-:W-:Y:S01]  /*0150*/  IMAD.WIDE R20, R21, 0x4, R12 ;  /* 0x0000000415147825 */ /* 0x010fe200078e020c */
[----:B------:R-:W-:Y:S02]  /*0160*/  LEA.HI R15, R6, R9, RZ, 0x1c ;  /* 0x00000009060f7211 */ /* 0x000fe400078fe0ff */
[----:B------:R-:W-:Y:S02]  /*0170*/  CS2R R6, SRZ ;  /* 0x0000000000067805 */ /* 0x000fe4000001ff00 */
[----:B------:R-:W-:Y:S01]  /*0180*/  CS2R R8, SRZ ;  /* 0x0000000000087805 */ /* 0x000fe2000001ff00 */
[----:B------:R-:W-:-:S03]  /*0190*/  IMAD R15, R15, -0x60, R0 ;  /* 0xffffffa00f0f7824 */ /* 0x000fc600078e0200 */
[----:B------:R-:W2:Y:S04]  /*01a0*/  @!P1 LDG.E.EL.128 R4, desc[UR4][R20.64] ;  /* 0x0000000414049981 */ /* 0x000ea8000c2e1d00 */
[----:B------:R-:W2:Y:S01]  /*01b0*/  @!P1 LDG.E.128 R8, desc[UR4][R2.64] ;  /* 0x0000000402089981 */ /* 0x000ea2000c1e1d00 */
[----:B------:R-:W-:Y:S01]  /*01c0*/  IMAD.WIDE R22, R15, 0x4, R12 ;  /* 0x000000040f167825 */ /* 0x000fe200078e020c */
[----:B------:R-:W-:Y:S02]  /*01d0*/  CS2R R12, SRZ ;  /* 0x00000000000c7805 */ /* 0x000fe4000001ff00 */
[----:B------:R-:W-:Y:S02]  /*01e0*/  CS2R R14, SRZ ;  /* 0x00000000000e7805 */ /* 0x000fe4000001ff00 */
[----:B------:R-:W-:-:S02]  /*01f0*/  CS2R R16, SRZ ;  /* 0x0000000000107805 */ /* 0x000fc4000001ff00 */
[----:B------:R-:W-:Y:S02]  /*0200*/  CS2R R18, SRZ ;  /* 0x0000000000127805 */ /* 0x000fe4000001ff00 */
[----:B------:R-:W3:Y:S04]  /*0210*/  @!P0 LDG.E.EL.128 R12, desc[UR4][R22.64] ;  /* 0x00000004160c8981 */ /* 0x000ee8000c2e1d00 */
[----:B------:R-:W3:Y:S01]  /*0220*/  @!P0 LDG.E.128 R16, desc[UR4][R2.64+0x800] ;  /* 0x0008000402108981 */ /* 0x000ee2000c1e1d00 */
[----:B--2---:R-:W-:Y:S01]  /*0230*/  FSETP.GEU.AND P5, PT, R8, -R4, PT ;  /* 0x800000040800720b */ /* 0x004fe20003fae000 */
[----:B------:R-:W-:Y:S01]  /*0240*/  FADD R4, R4, R8 ;  /* 0x0000000804047221 */ /* 0x000fe20000000000 */
[----:B------:R-:W-:Y:S01]  /*0250*/  FSETP.GEU.AND P4, PT, R9, -R5, PT ;  /* 0x800000050900720b */ /* 0x000fe20003f8e000 */
[----:B------:R-:W-:Y:S01]  /*0260*/  FADD R5, R5, R9 ;  /* 0x0000000905057221 */ /* 0x000fe20000000000 */
[----:B------:R-:W-:Y:S01]  /*0270*/  FSETP.GEU.AND P3, PT, R10, -R6, PT ;  /* 0x800000060a00720b */ /* 0x000fe20003f6e000 */
[----:B------:R-:W-:Y:S01]  /*0280*/  FADD R6, R6, R10 ;  /* 0x0000000a06067221 */ /* 0x000fe20000000000 */
[----:B------:R-:W-:Y:S01]  /*0290*/  FADD R0, R7, R11 ;  /* 0x0000000b07007221 */ /* 0x000fe20000000000 */
[----:B------:R-:W-:-:S02]  /*02a0*/  FSETP.GEU.AND P2, PT, R11, -R7, PT ;  /* 0x800000070b00720b */ /* 0x000fc40003f4e000 */
[----:B------:R-:W-:Y:S02]  /*02b0*/  SEL R4, R4, RZ, P5 ;  /* 0x000000ff04047207 */ /* 0x000fe40002800000 */
[----:B------:R-:W-:Y:S02]  /*02c0*/  SEL R5, R5, RZ, P4 ;  /* 0x000000ff05057207 */ /* 0x000fe40002000000 */
[----:B------:R-:W-:Y:S02]  /*02d0*/  SEL R6, R6, RZ, P3 ;  /* 0x000000ff06067207 */ /* 0x000fe40001800000 */
[----:B------:R-:W-:Y:S01]  /*02e0*/  SEL R7, R0, RZ, P2 ;  /* 0x000000ff00077207 */ /* 0x000fe20001000000 */
[----:B---3--:R-:W-:Y:S01]  /*02f0*/  FADD R0, R15, R19 ;  /* 0x000000130f007221 */ /* 0x008fe20000000000 */
[----:B------:R-:W-:Y:S01]  /*0300*/  FSETP.GEU.AND P4, PT, R16, -R12, PT ;  /* 0x8000000c1000720b */ /* 0x000fe20003f8e000 */
[----:B------:R-:W-:Y:S01]  /*0310*/  FADD R12, R12, R16 ;  /* 0x000000100c0c7221 */ /* 0x000fe20000000000 */
[----:B------:R-:W-:Y:S01]  /*0320*/  FSETP.GEU.AND P3, PT, R17, -R13, PT ;  /* 0x8000000d1100720b */ /* 0x000fe20003f6e000 */
[----:B------:R1:W-:Y:S01]  /*0330*/  @!P1 STG.E.128 desc[UR4][R2.64], R4 ;  /* 0x0000000402009986 */ /* 0x0003e2000c101d04 */
        /* <DEDUP_REMOVED lines=8> */
[----:B------:R-:W-:Y:S06]  /*03c0*/  @P0 EXIT ;  /* 0x000000000000094d */ /* 0x000fec0003800000 */
[----:B------:R-:W-:Y:S01]  /*03d0*/  STG.E.128 desc[UR4][R2.64+0x800], R12 ;  /* 0x0008000c02007986 */ /* 0x000fe2000c101d04 */
[----:B------:R-:W-:Y:S05]  /*03e0*/  EXIT ;  /* 0x000000000000794d */ /* 0x000fea0003800000 */
.L_x_0:
[----:B------:R-:W-:-:S00]  /*03f0*/  BRA `(.L_x_0) ;  /* 0xfffffffc00fc7947 */ /* 0x000fc0000383ffff */
[----:B------:R-:W-:-:S00]  /*0400*/  NOP ;  /* 0x0000000000007918 */ /* 0x000fc00000000000 */
[----:B------:R-:W-:-:S00]  /*0410*/  NOP ;  /* 0x0000000000007918 */ /* 0x000fc00000000000 */
[----:B------:R-:W-:-:S00]  /*0420*/  NOP ;  /* 0x0000000000007918 */ /* 0x000fc00000000000 */
[----:B------:R-:W-:-:S00]  /*0430*/  NOP ;  /* 0x0000000000007918 */ /* 0x000fc00000000000 */
[----:B------:R-:W-:-:S00]  /*0440*/  NOP ;  /* 0x0000000000007918 */ /* 0x000fc00000000000 */
[----:B------:R-:W-:-:S00]  /*0450*/  NOP ;  /* 0x0000000000007918 */ /* 0x000fc00000000000 */
[----:B------:R-:W-:-:S00]  /*0460*/  NOP ;  /* 0x0000000000007918 */ /* 0x000fc00000000000 */
[----:B------:R-:W-:-:S00]  /*0470*/  NOP ;  /* 0x0000000000007918 */ /* 0x000fc00000000000 */
.L_x_1:


//--------------------- .nv.constant0.triton_poi_fused_convolution_relu_6 --------------------------
	.section	.nv.constant0.triton_poi_fused_convolution_relu_6,"a",@progbits
	.sectionflags	@""
	.align	4
.nv.constant0.triton_poi_fused_convolution_relu_6:
	.zero		548
